	.headerflags	@"EF_CUDA_TEXMODE_UNIFIED EF_CUDA_64BIT_ADDRESS EF_CUDA_ACCELERATORS EF_CUDA_SM90 EF_CUDA_VIRTUAL_SM(EF_CUDA_SM90)"
	.elftype	@"ET_EXEC"


//--------------------- .nv.info                  --------------------------
	.section	.nv.info,"",@"SHT_CUDA_INFO"
	.align	4


	//----- nvinfo : EIATTR_REGCOUNT
	.align		4
        /*0000*/ 	.byte	0x04, 0x2f
        /*0002*/ 	.short	(.L_3 - .L_2)
	.align		4
.L_2:
        /*0004*/ 	.word	index@(triton_poi_fused__native_batch_norm_legit_no_training_convolution_49)
        /*0008*/ 	.word	0x00000017


	//----- nvinfo : EIATTR_MIN_STACK_SIZE
	.align		4
.L_3:
        /*000c*/ 	.byte	0x04, 0x12
        /*000e*/ 	.short	(.L_5 - .L_4)
	.align		4
.L_4:
        /*0010*/ 	.word	index@(triton_poi_fused__native_batch_norm_legit_no_training_convolution_49)
        /*0014*/ 	.word	0x00000000


	//----- nvinfo : EIATTR_FRAME_SIZE
	.align		4
.L_5:
        /*0018*/ 	.byte	0x04, 0x11
        /*001a*/ 	.short	(.L_7 - .L_6)
	.align		4
.L_6:
        /*001c*/ 	.word	index@(triton_poi_fused__native_batch_norm_legit_no_training_convolution_49)
        /*0020*/ 	.word	0x00000000


	//----- nvinfo : EIATTR_MIN_STACK_SIZE
	.align		4
.L_7:
        /*0024*/ 	.byte	0x04, 0x12
        /*0026*/ 	.short	(.L_9 - .L_8)
	.align		4
.L_8:
        /*0028*/ 	.word	index@(triton_poi_fused__native_batch_norm_legit_no_training_convolution_49)
        /*002c*/ 	.word	0x00000000
.L_9:


//--------------------- .nv.info.triton_poi_fused__native_batch_norm_legit_no_training_convolution_49 --------------------------
	.section	.nv.info.triton_poi_fused__native_batch_norm_legit_no_training_convolution_49,"",@"SHT_CUDA_INFO"
	.sectionflags	@""
	.align	4


	//----- nvinfo : EIATTR_CUDA_API_VERSION
	.align		4
        /*0000*/ 	.byte	0x04, 0x37
        /*0002*/ 	.short	(.L_11 - .L_10)
.L_10:
        /*0004*/ 	.word	0x0000007c


	//----- nvinfo : EIATTR_KPARAM_INFO
	.align		4
.L_11:
        /*0008*/ 	.byte	0x04, 0x17
        /*000a*/ 	.short	(.L_13 - .L_12)
.L_12:
        /*000c*/ 	.word	0x00000000
        /*0010*/ 	.short	0x0007
        /*0012*/ 	.short	0x0038
        /*0014*/ 	.byte	0x00, 0xf0, 0x11, 0x00


	//----- nvinfo : EIATTR_KPARAM_INFO
	.align		4
.L_13:
        /*0018*/ 	.byte	0x04, 0x17
        /*001a*/ 	.short	(.L_15 - .L_14)
.L_14:
        /*001c*/ 	.word	0x00000000
        /*0020*/ 	.short	0x0006
        /*0022*/ 	.short	0x0030
        /*0024*/ 	.byte	0x00, 0xf4, 0x21, 0x00


	//----- nvinfo : EIATTR_KPARAM_INFO
	.align		4
.L_15:
        /*0028*/ 	.byte	0x04, 0x17
        /*002a*/ 	.short	(.L_17 - .L_16)
.L_16:
        /*002c*/ 	.word	0x00000000
        /*0030*/ 	.short	0x0005
        /*0032*/ 	.short	0x0028
        /*0034*/ 	.byte	0x00, 0xf4, 0x21, 0x00


	//----- nvinfo : EIATTR_KPARAM_INFO
	.align		4
.L_17:
        /*0038*/ 	.byte	0x04, 0x17
        /*003a*/ 	.short	(.L_19 - .L_18)
.L_18:
        /*003c*/ 	.word	0x00000000
        /*0040*/ 	.short	0x0004
        /*0042*/ 	.short	0x0020
        /*0044*/ 	.byte	0x00, 0xf4, 0x21, 0x00


	//----- nvinfo : EIATTR_KPARAM_INFO
	.align		4
.L_19:
        /*0048*/ 	.byte	0x04, 0x17
        /*004a*/ 	.short	(.L_21 - .L_20)
.L_20:
        /*004c*/ 	.word	0x00000000
        /*0050*/ 	.short	0x0003
        /*0052*/ 	.short	0x0018
        /*0054*/ 	.byte	0x00, 0xf4, 0x21, 0x00


	//----- nvinfo : EIATTR_KPARAM_INFO
	.align		4
.L_21:
        /*0058*/ 	.byte	0x04, 0x17
        /*005a*/ 	.short	(.L_23 - .L_22)
.L_22:
        /*005c*/ 	.word	0x00000000
        /*0060*/ 	.short	0x0002
        /*0062*/ 	.short	0x0010
        /*0064*/ 	.byte	0x00, 0xf4, 0x21, 0x00


	//----- nvinfo : EIATTR_KPARAM_INFO
	.align		4
.L_23:
        /*0068*/ 	.byte	0x04, 0x17
        /*006a*/ 	.short	(.L_25 - .L_24)
.L_24:
        /*006c*/ 	.word	0x00000000
        /*0070*/ 	.short	0x0001
        /*0072*/ 	.short	0x0008
        /*0074*/ 	.byte	0x00, 0xf4, 0x21, 0x00


	//----- nvinfo : EIATTR_KPARAM_INFO
	.align		4
.L_25:
        /*0078*/ 	.byte	0x04, 0x17
        /*007a*/ 	.short	(.L_27 - .L_26)
.L_26:
        /*007c*/ 	.word	0x00000000
        /*0080*/ 	.short	0x0000
        /*0082*/ 	.short	0x0000
        /*0084*/ 	.byte	0x00, 0xf4, 0x21, 0x00


	//----- nvinfo : EIATTR_SPARSE_MMA_MASK
	.align		4
.L_27:
        /*0088*/ 	.byte	0x03, 0x50
        /*008a*/ 	.short	0x0000


	//----- nvinfo : EIATTR_MAXREG_COUNT
	.align		4
        /*008c*/ 	.byte	0x03, 0x1b
        /*008e*/ 	.short	0x00ff


	//----- nvinfo : EIATTR_EXIT_INSTR_OFFSETS
	.align		4
        /*0090*/ 	.byte	0x04, 0x1c
        /*0092*/ 	.short	(.L_29 - .L_28)


	//   ....[0]....
.L_28:
        /*0094*/ 	.word	0x00000330


	//   ....[1]....
        /*0098*/ 	.word	0x00000350


	//----- nvinfo : EIATTR_REQNTID
	.align		4
.L_29:
        /*009c*/ 	.byte	0x04, 0x10
        /*009e*/ 	.short	(.L_31 - .L_30)
.L_30:
        /*00a0*/ 	.word	0x00000080
        /*00a4*/ 	.word	0x00000001
        /*00a8*/ 	.word	0x00000001


	//----- nvinfo : EIATTR_CBANK_PARAM_SIZE
	.align		4
.L_31:
        /*00ac*/ 	.byte	0x03, 0x19
        /*00ae*/ 	.short	0x003c


	//----- nvinfo : EIATTR_PARAM_CBANK
	.align		4
        /*00b0*/ 	.byte	0x04, 0x0a
        /*00b2*/ 	.short	(.L_33 - .L_32)
	.align		4
.L_32:
        /*00b4*/ 	.word	index@(.nv.constant0.triton_poi_fused__native_batch_norm_legit_no_training_convolution_49)
        /*00b8*/ 	.short	0x0210
        /*00ba*/ 	.short	0x003c


	//----- nvinfo : EIATTR_SW_WAR
	.align		4
.L_33:
        /*00bc*/ 	.byte	0x04, 0x36
        /*00be*/ 	.short	(.L_35 - .L_34)
.L_34:
        /*00c0*/ 	.word	0x00000008
.L_35:


//--------------------- .nv.callgraph             --------------------------
	.section	.nv.callgraph,"",@"SHT_CUDA_CALLGRAPH"
	.align	4
	.sectionentsize	8
	.align		4
        /*0000*/ 	.word	0x00000000
	.align		4
        /*0004*/ 	.word	0xffffffff
	.align		4
        /*0008*/ 	.word	0x00000000
	.align		4
        /*000c*/ 	.word	0xfffffffe
	.align		4
        /*0010*/ 	.word	0x00000000
	.align		4
        /*0014*/ 	.word	0xfffffffd
	.align		4
        /*0018*/ 	.word	0x00000000
	.align		4
        /*001c*/ 	.word	0xfffffffc


//--------------------- .nv.constant4             --------------------------
	.section	.nv.constant4,"a",@progbits
	.align	8
	.align		8
.nv.constant4:
        /*0000*/ 	.dword	_$_str
	.align		8
        /*0008*/ 	.dword	_$_str_$_2


//--------------------- .text.triton_poi_fused__native_batch_norm_legit_no_training_convolution_49 --------------------------
	.section	.text.triton_poi_fused__native_batch_norm_legit_no_training_convolution_49,"ax",@progbits
	.align	128
        .global         triton_poi_fused__native_batch_norm_legit_no_training_convolution_49
        .type           triton_poi_fused__native_batch_norm_legit_no_training_convolution_49,@function
        .size           triton_poi_fused__native_batch_norm_legit_no_training_convolution_49,(.L_x_1 - triton_poi_fused__native_batch_norm_legit_no_training_convolution_49)
        .other          triton_poi_fused__native_batch_norm_legit_no_training_convolution_49,@"STO_CUDA_ENTRY STV_DEFAULT"
triton_poi_fused__native_batch_norm_legit_no_training_convolution_49:
.text.triton_poi_fused__native_batch_norm_legit_no_training_convolution_49:
[----:B------:R-:W0:Y:S01]  /*0000*/  LDC R1, c[0x0][0x28] ;  /* 0x00000a00ff017b82 */ /* 0x000e220000000800 */
[----:B------:R-:W1:Y:S07]  /*0010*/  S2R R0, SR_TID.X ;  /* 0x0000000000007919 */ /* 0x000e6e0000002100 */
[----:B------:R-:W2:Y:S01]  /*0020*/  LDC.64 R12, c[0x0][0x228] ;  /* 0x00008a00ff0c7b82 */ /* 0x000ea20000000a00 */
[----:B------:R-:W-:Y:S01]  /*0030*/  CS2R R4, SRZ ;  /* 0x0000000000047805 */ /* 0x000fe2000001ff00 */
[----:B------:R-:W-:Y:S01]  /*0040*/  ULDC.64 UR4, c[0x0][0x208] ;  /* 0x0000820000047ab9 */ /* 0x000fe20000000a00 */
[----:B------:R-:W3:Y:S05]  /*0050*/  S2R R3, SR_CTAID.X ;  /* 0x0000000000037919 */ /* 0x000eea0000002500 */
[----:B------:R-:W4:Y:S08]  /*0060*/  LDC.64 R10, c[0x0][0x218] ;  /* 0x00008600ff0a7b82 */ /* 0x000f300000000a00 */
[----:B------:R-:W5:Y:S08]  /*0070*/  LDC.64 R14, c[0x0][0x220] ;  /* 0x00008800ff0e7b82 */ /* 0x000f700000000a00 */
[----:B------:R-:W5:Y:S01]  /*0080*/  LDC.64 R16, c[0x0][0x230] ;  /* 0x00008c00ff107b82 */ /* 0x000f620000000a00 */
[----:B-1----:R-:W-:-:S07]  /*0090*/  LOP3.LUT R0, R0, 0x7f, RZ, 0xc0, !PT ;  /* 0x0000007f00007812 */ /* 0x002fce00078ec0ff */
[----:B------:R-:W1:Y:S01]  /*00a0*/  LDC.64 R6, c[0x0][0x238] ;  /* 0x00008e00ff067b82 */ /* 0x000e620000000a00 */
[----:B---3--:R-:W-:Y:S02]  /*00b0*/  SHF.R.S32.HI R2, RZ, 0x18, R3 ;  /* 0x00000018ff027819 */ /* 0x008fe40000011403 */
[----:B------:R-:W-:Y:S02]  /*00c0*/  LEA R0, R3, R0, 0x7 ;  /* 0x0000000003007211 */ /* 0x000fe400078e38ff */
[----:B------:R-:W-:Y:S02]  /*00d0*/  SGXT R3, R2, 0x1 ;  /* 0x000000010203781a */ /* 0x000fe40000000200 */
[----:B------:R-:W-:Y:S02]  /*00e0*/  ISETP.GE.AND P2, PT, R0, 0x400, PT ;  /* 0x000004000000780c */ /* 0x000fe40003f46270 */
[----:B------:R-:W-:-:S04]  /*00f0*/  LEA.HI R3, R3, R0, RZ, 0x6 ;  /* 0x0000000003037211 */ /* 0x000fc800078f30ff */
[----:B------:R-:W-:-:S04]  /*0100*/  LOP3.LUT R3, R3, 0xffffffc0, RZ, 0xc0, !PT ;  /* 0xffffffc003037812 */ /* 0x000fc800078ec0ff */
[----:B------:R-:W-:Y:S02]  /*0110*/  IADD3 R19, R0, -R3, RZ ;  /* 0x8000000300137210 */ /* 0x000fe40007ffe0ff */
[----:B------:R-:W3:Y:S03]  /*0120*/  LDC.64 R2, c[0x0][0x210] ;  /* 0x00008400ff027b82 */ /* 0x000ee60000000a00 */
[----:B--2---:R-:W-:-:S05]  /*0130*/  IMAD.WIDE R12, R19, 0x4, R12 ;  /* 0x00000004130c7825 */ /* 0x004fca00078e020c */
[----:B------:R5:W2:Y:S01]  /*0140*/  @!P2 LDG.E.EL R4, desc[UR4][R12.64] ;  /* 0x000000040c04a981 */ /* 0x000aa2000c2e1900 */
[----:B------:R-:W-:Y:S01]  /*0150*/  CS2R R8, SRZ ;  /* 0x0000000000087805 */ /* 0x000fe2000001ff00 */
[----:B----4-:R-:W-:-:S05]  /*0160*/  IMAD.WIDE R10, R19, 0x4, R10 ;  /* 0x00000004130a7825 */ /* 0x010fca00078e020a */
[----:B------:R4:W2:Y:S01]  /*0170*/  @!P2 LDG.E.EL R5, desc[UR4][R10.64] ;  /* 0x000000040a05a981 */ /* 0x0008a2000c2e1900 */
[----:B-----5:R-:W-:-:S04]  /*0180*/  IMAD.WIDE R12, R19, 0x4, R14 ;  /* 0x00000004130c7825 */ /* 0x020fc800078e020e */
[----:B---3--:R-:W-:Y:S01]  /*0190*/  IMAD.WIDE R2, R0, 0x4, R2 ;  /* 0x0000000400027825 */ /* 0x008fe200078e0202 */
[----:B------:R-:W3:Y:S04]  /*01a0*/  @!P2 LDG.E.EL R9, desc[UR4][R12.64] ;  /* 0x000000040c09a981 */ /* 0x000ee8000c2e1900 */
[----:B------:R-:W5:Y:S01]  /*01b0*/  @!P2 LDG.E R8, desc[UR4][R2.64] ;  /* 0x000000040208a981 */ /* 0x000f62000c1e1900 */
[----:B0-----:R-:W-:-:S04]  /*01c0*/  IMAD.WIDE R14, R19, 0x4, R16 ;  /* 0x00000004130e7825 */ /* 0x001fc800078e0210 */
[----:B-1----:R-:W-:Y:S01]  /*01d0*/  IMAD.WIDE R16, R19, 0x4, R6 ;  /* 0x0000000413107825 */ /* 0x002fe200078e0206 */
[----:B------:R-:W-:Y:S01]  /*01e0*/  CS2R R18, SRZ ;  /* 0x0000000000127805 */ /* 0x000fe2000001ff00 */
[----:B----4-:R-:W-:Y:S01]  /*01f0*/  HFMA2.MMA R11, -RZ, RZ, 1.625, 0 ;  /* 0x3e800000ff0b7435 */ /* 0x010fe200000001ff */
[----:B------:R-:W0:Y:S04]  /*0200*/  LDC.64 R6, c[0x0][0x240] ;  /* 0x00009000ff067b82 */ /* 0x000e280000000a00 */
[----:B------:R-:W4:Y:S04]  /*0210*/  @!P2 LDG.E.EL R18, desc[UR4][R14.64] ;  /* 0x000000040e12a981 */ /* 0x000f28000c2e1900 */
[----:B------:R-:W4:Y:S01]  /*0220*/  @!P2 LDG.E.EL R19, desc[UR4][R16.64] ;  /* 0x000000041013a981 */ /* 0x000f22000c2e1900 */
[----:B0-----:R-:W-:-:S04]  /*0230*/  IMAD.WIDE R6, R0, 0x4, R6 ;  /* 0x0000000400067825 */ /* 0x001fc800078e0206 */
[----:B--2---:R-:W-:-:S04]  /*0240*/  FADD R4, R4, 9.9999997473787516356e-06 ;  /* 0x3727c5ac04047421 */ /* 0x004fc80000000000 */
[----:B------:R-:W0:Y:S02]  /*0250*/  MUFU.SQRT R20, R4 ;  /* 0x0000000400147308 */ /* 0x000e240000002000 */
[C---:B0-----:R-:W-:Y:S02]  /*0260*/  FSETP.GT.AND P0, PT, R20.reuse, 8.50705917302346158658e+37, PT ;  /* 0x7e8000001400780b */ /* 0x041fe40003f04000 */
[----:B------:R-:W-:-:S11]  /*0270*/  FSETP.GEU.AND P1, PT, R20, 1.175494350822287508e-38, PT ;  /* 0x008000001400780b */ /* 0x000fd60003f2e000 */
[----:B------:R-:W-:-:S04]  /*0280*/  @P0 FMUL R20, R20, 0.25 ;  /* 0x3e80000014140820 */ /* 0x000fc80000400000 */
[----:B------:R-:W-:-:S06]  /*0290*/  @!P1 FMUL R20, R20, 16777216 ;  /* 0x4b80000014149820 */ /* 0x000fcc0000400000 */
[----:B------:R-:W0:Y:S01]  /*02a0*/  MUFU.RCP R20, R20 ;  /* 0x0000001400147308 */ /* 0x000e220000001000 */
[----:B------:R-:W-:Y:S01]  /*02b0*/  FSEL R11, R11, 1, P0 ;  /* 0x3f8000000b0b7808 */ /* 0x000fe20000000000 */
[----:B-----5:R-:W-:-:S04]  /*02c0*/  FADD R5, R5, R8 ;  /* 0x0000000805057221 */ /* 0x020fc80000000000 */
[----:B------:R-:W-:Y:S01]  /*02d0*/  @!P1 FMUL R11, R11, 16777216 ;  /* 0x4b8000000b0b9820 */ /* 0x000fe20000400000 */
[----:B---3--:R-:W-:Y:S01]  /*02e0*/  FADD R9, R5, -R9 ;  /* 0x8000000905097221 */ /* 0x008fe20000000000 */
[----:B------:R1:W-:Y:S02]  /*02f0*/  @!P2 STG.E desc[UR4][R2.64], R5 ;  /* 0x000000050200a986 */ /* 0x0003e4000c101904 */
[----:B0-----:R-:W-:-:S04]  /*0300*/  FMUL R4, R20, R11 ;  /* 0x0000000b14047220 */ /* 0x001fc80000400000 */
[----:B------:R-:W-:-:S04]  /*0310*/  FMUL R4, R9, R4 ;  /* 0x0000000409047220 */ /* 0x000fc80000400000 */
[----:B----4-:R-:W-:Y:S01]  /*0320*/  FFMA R19, R4, R18, R19 ;  /* 0x0000001204137223 */ /* 0x010fe20000000013 */
[----:B-1----:R-:W-:Y:S06]  /*0330*/  @P2 EXIT ;  /* 0x000000000000294d */ /* 0x002fec0003800000 */
[----:B------:R-:W-:Y:S01]  /*0340*/  STG.E desc[UR4][R6.64], R19 ;  /* 0x0000001306007986 */ /* 0x000fe2000c101904 */
[----:B------:R-:W-:Y:S05]  /*0350*/  EXIT ;  /* 0x000000000000794d */ /* 0x000fea0003800000 */
.L_x_0:
[----:B------:R-:W-:-:S00]  /*0360*/  BRA `(.L_x_0) ;  /* 0xfffffffc00fc7947 */ /* 0x000fc0000383ffff */
[----:B------:R-:W-:-:S00]  /*0370*/  NOP ;  /* 0x0000000000007918 */ /* 0x000fc00000000000 */
        /* <DEDUP_REMOVED lines=8> */
.L_x_1:


//--------------------- .nv.global.init           --------------------------
	.section	.nv.global.init,"aw",@progbits
.nv.global.init:
	.type		_$_str,@object
	.size		_$_str,(_$_str_$_2 - _$_str)
_$_str:
        /*0000*/ 	.byte	0x5f, 0x5f, 0x43, 0x55, 0x44, 0x41, 0x5f, 0x46, 0x54, 0x5a, 0x00
	.type		_$_str_$_2,@object
	.size		_$_str_$_2,(.L_1 - _$_str_$_2)
_$_str_$_2:
        /*000b*/ 	.byte	0x5f, 0x5f, 0x43, 0x55, 0x44, 0x41, 0x5f, 0x50, 0x52, 0x45, 0x43, 0x5f, 0x53, 0x51, 0x52, 0x54
        /*001b*/ 	.byte	0x00
.L_1:


//--------------------- .nv.constant0.triton_poi_fused__native_batch_norm_legit_no_training_convolution_49 --------------------------
	.section	.nv.constant0.triton_poi_fused__native_batch_norm_legit_no_training_convolution_49,"a",@progbits
	.sectionflags	@""
	.align	4
.nv.constant0.triton_poi_fused__native_batch_norm_legit_no_training_convolution_49:
	.zero		588
